//
// Generated by NVIDIA NVVM Compiler
//
// Compiler Build ID: CL-36424714
// Cuda compilation tools, release 13.0, V13.0.88
// Based on NVVM 20.0.0
//

.version 9.0
.target sm_100
.address_size 64

	// .globl	_Z23matrix_transpose_kernelPKfPfii
// _ZZ23matrix_transpose_kernelPKfPfiiE4tile has been demoted

.visible .entry _Z23matrix_transpose_kernelPKfPfii(
	.param .u64 .ptr .align 1 _Z23matrix_transpose_kernelPKfPfii_param_0,
	.param .u64 .ptr .align 1 _Z23matrix_transpose_kernelPKfPfii_param_1,
	.param .u32 _Z23matrix_transpose_kernelPKfPfii_param_2,
	.param .u32 _Z23matrix_transpose_kernelPKfPfii_param_3
)
{
	.reg .pred 	%p<7>;
	.reg .b32 	%r<29>;
	.reg .b32 	%f<3>;
	.reg .b64 	%rd<9>;
	// demoted variable
	.shared .align 4 .b8 _ZZ23matrix_transpose_kernelPKfPfiiE4tile[1088];
	ld.param.u64 	%rd1, [_Z23matrix_transpose_kernelPKfPfii_param_0];
	ld.param.u64 	%rd2, [_Z23matrix_transpose_kernelPKfPfii_param_1];
	ld.param.u32 	%r9, [_Z23matrix_transpose_kernelPKfPfii_param_2];
	ld.param.u32 	%r10, [_Z23matrix_transpose_kernelPKfPfii_param_3];
	mov.u32 	%r11, %ctaid.y;
	shl.b32 	%r1, %r11, 4;
	mov.u32 	%r12, %ctaid.x;
	shl.b32 	%r2, %r12, 4;
	mov.u32 	%r3, %tid.y;
	add.s32 	%r4, %r1, %r3;
	mov.u32 	%r5, %tid.x;
	add.s32 	%r6, %r2, %r5;
	setp.ge.s32 	%p1, %r4, %r9;
	setp.ge.s32 	%p2, %r6, %r10;
	or.pred  	%p3, %p1, %p2;
	@%p3 bra 	$L__BB0_2;
	cvta.to.global.u64 	%rd3, %rd1;
	mad.lo.s32 	%r18, %r10, %r4, %r6;
	mul.wide.s32 	%rd4, %r18, 4;
	add.s64 	%rd5, %rd3, %rd4;
	ld.global.f32 	%f1, [%rd5];
	mov.u32 	%r19, _ZZ23matrix_transpose_kernelPKfPfiiE4tile;
	mad.lo.s32 	%r20, %r3, 68, %r19;
	shl.b32 	%r21, %r5, 2;
	add.s32 	%r22, %r20, %r21;
	st.shared.f32 	[%r22], %f1;
	bra.uni 	$L__BB0_3;
$L__BB0_2:
	mov.u32 	%r13, _ZZ23matrix_transpose_kernelPKfPfiiE4tile;
	mad.lo.s32 	%r14, %r3, 68, %r13;
	shl.b32 	%r15, %r5, 2;
	add.s32 	%r16, %r14, %r15;
	mov.b32 	%r17, 0;
	st.shared.u32 	[%r16], %r17;
$L__BB0_3:
	bar.sync 	0;
	add.s32 	%r7, %r2, %r3;
	add.s32 	%r23, %r1, %r5;
	setp.ge.s32 	%p4, %r7, %r10;
	setp.ge.s32 	%p5, %r23, %r9;
	or.pred  	%p6, %p4, %p5;
	@%p6 bra 	$L__BB0_5;
	mad.lo.s32 	%r24, %r9, %r7, %r23;
	mov.u32 	%r25, _ZZ23matrix_transpose_kernelPKfPfiiE4tile;
	mad.lo.s32 	%r26, %r5, 68, %r25;
	shl.b32 	%r27, %r3, 2;
	add.s32 	%r28, %r26, %r27;
	ld.shared.f32 	%f2, [%r28];
	cvta.to.global.u64 	%rd6, %rd2;
	mul.wide.s32 	%rd7, %r24, 4;
	add.s64 	%rd8, %rd6, %rd7;
	st.global.f32 	[%rd8], %f2;
$L__BB0_5:
	ret;

}


// ===== COMPILED SASS (sm_100) =====

	.target	sm_100

	.elftype	@"ET_EXEC"


//--------------------- .note.nv.tkinfo           --------------------------
	.section	.note.nv.tkinfo,"",@"SHT_NOTE"
	.sectionflags	@"SHF_NOTE_NV_TKINFO"
	.tkinfo
        /*0018*/ 	.word	0x00000002
        /*0030*/ 	.string	""
        /*0030*/ 	.string	"ptxas"
        /*0030*/ 	.string	"Cuda compilation tools, release 13.0, V13.0.88"
        /*0030*/ 	.string	"Build cuda_13.0.r13.0/compiler.36424714_0"
        /*0030*/ 	.string	"-arch sm_100 -m 64 "



//--------------------- .note.nv.cuinfo           --------------------------
	.section	.note.nv.cuinfo,"",@"SHT_NOTE"
	.sectionflags	@"SHF_NOTE_NV_CUINFO"
        /*0018*/ 	.short	0x0002
        /*001a*/ 	.short	0x0064
        /*001c*/ 	.short	0x0082
	.zero		2


//--------------------- .nv.info                  --------------------------
	.section	.nv.info,"",@"SHT_CUDA_INFO"
	.align	4


	//----- nvinfo : EIATTR_REGCOUNT
	.align		4
        /*0000*/ 	.byte	0x04, 0x2f
        /*0002*/ 	.short	(.L_1 - .L_0)
	.align		4
.L_0:
        /*0004*/ 	.word	index@(_Z23matrix_transpose_kernelPKfPfii)
        /*0008*/ 	.word	0x0000000e


	//----- nvinfo : EIATTR_FRAME_SIZE
	.align		4
.L_1:
        /*000c*/ 	.byte	0x04, 0x11
        /*000e*/ 	.short	(.L_3 - .L_2)
	.align		4
.L_2:
        /*0010*/ 	.word	index@(_Z23matrix_transpose_kernelPKfPfii)
        /*0014*/ 	.word	0x00000000


	//----- nvinfo : EIATTR_MIN_STACK_SIZE
	.align		4
.L_3:
        /*0018*/ 	.byte	0x04, 0x12
        /*001a*/ 	.short	(.L_5 - .L_4)
	.align		4
.L_4:
        /*001c*/ 	.word	index@(_Z23matrix_transpose_kernelPKfPfii)
        /*0020*/ 	.word	0x00000000
.L_5:


//--------------------- .nv.compat                --------------------------
	.section	.nv.compat,"",@"SHT_CUDA_COMPAT_INFO"
	.align	4
        /*0000*/ 	.byte	0x02, 0x09, 0x00, 0x00, 0x02, 0x02, 0x01, 0x00, 0x02, 0x05, 0x05, 0x00, 0x03, 0x07, 0x01, 0x01
        /*0010*/ 	.byte	0x02, 0x03, 0x00, 0x00, 0x02, 0x06, 0x01, 0x00, 0x04, 0x0b, 0x08, 0x00, 0x09, 0x00, 0x00, 0x00
        /*0020*/ 	.byte	0x00, 0x00, 0x00, 0x00


//--------------------- .nv.info._Z23matrix_transpose_kernelPKfPfii --------------------------
	.section	.nv.info._Z23matrix_transpose_kernelPKfPfii,"",@"SHT_CUDA_INFO"
	.sectionflags	@""
	.align	4


	//----- nvinfo : EIATTR_CUDA_API_VERSION
	.align		4
        /*0000*/ 	.byte	0x04, 0x37
        /*0002*/ 	.short	(.L_7 - .L_6)
.L_6:
        /*0004*/ 	.word	0x00000082


	//----- nvinfo : EIATTR_KPARAM_INFO
	.align		4
.L_7:
        /*0008*/ 	.byte	0x04, 0x17
        /*000a*/ 	.short	(.L_9 - .L_8)
.L_8:
        /*000c*/ 	.word	0x00000000
        /*0010*/ 	.short	0x0003
        /*0012*/ 	.short	0x0014
        /*0014*/ 	.byte	0x00, 0xf0, 0x11, 0x00


	//----- nvinfo : EIATTR_KPARAM_INFO
	.align		4
.L_9:
        /*0018*/ 	.byte	0x04, 0x17
        /*001a*/ 	.short	(.L_11 - .L_10)
.L_10:
        /*001c*/ 	.word	0x00000000
        /*0020*/ 	.short	0x0002
        /*0022*/ 	.short	0x0010
        /*0024*/ 	.byte	0x00, 0xf0, 0x11, 0x00


	//----- nvinfo : EIATTR_KPARAM_INFO
	.align		4
.L_11:
        /*0028*/ 	.byte	0x04, 0x17
        /*002a*/ 	.short	(.L_13 - .L_12)
.L_12:
        /*002c*/ 	.word	0x00000000
        /*0030*/ 	.short	0x0001
        /*0032*/ 	.short	0x0008
        /*0034*/ 	.byte	0x00, 0xf5, 0x21, 0x00


	//----- nvinfo : EIATTR_KPARAM_INFO
	.align		4
.L_13:
        /*0038*/ 	.byte	0x04, 0x17
        /*003a*/ 	.short	(.L_15 - .L_14)
.L_14:
        /*003c*/ 	.word	0x00000000
        /*0040*/ 	.short	0x0000
        /*0042*/ 	.short	0x0000
        /*0044*/ 	.byte	0x00, 0xf5, 0x21, 0x00


	//----- nvinfo : EIATTR_SPARSE_MMA_MASK
	.align		4
.L_15:
        /*0048*/ 	.byte	0x03, 0x50
        /*004a*/ 	.short	0x0000


	//----- nvinfo : EIATTR_MAXREG_COUNT
	.align		4
        /*004c*/ 	.byte	0x03, 0x1b
        /*004e*/ 	.short	0x00ff


	//----- nvinfo : EIATTR_NUM_BARRIERS
	.align		4
        /*0050*/ 	.byte	0x02, 0x4c
        /*0052*/ 	.byte	0x01
	.zero		1


	//----- nvinfo : EIATTR_MERCURY_ISA_VERSION
	.align		4
        /*0054*/ 	.byte	0x03, 0x5f
        /*0056*/ 	.short	0x0101


	//----- nvinfo : EIATTR_VRC_CTA_INIT_COUNT
	.align		4
        /*0058*/ 	.byte	0x02, 0x4a
	.zero		1
	.zero		1


	//----- nvinfo : EIATTR_EXIT_INSTR_OFFSETS
	.align		4
        /*005c*/ 	.byte	0x04, 0x1c
        /*005e*/ 	.short	(.L_17 - .L_16)


	//   ....[0]....
.L_16:
        /*0060*/ 	.word	0x000001f0


	//   ....[1]....
        /*0064*/ 	.word	0x00000270


	//----- nvinfo : EIATTR_CBANK_PARAM_SIZE
	.align		4
.L_17:
        /*0068*/ 	.byte	0x03, 0x19
        /*006a*/ 	.short	0x0018


	//----- nvinfo : EIATTR_PARAM_CBANK
	.align		4
        /*006c*/ 	.byte	0x04, 0x0a
        /*006e*/ 	.short	(.L_19 - .L_18)
	.align		4
.L_18:
        /*0070*/ 	.word	index@(.nv.constant0._Z23matrix_transpose_kernelPKfPfii)
        /*0074*/ 	.short	0x0380
        /*0076*/ 	.short	0x0018


	//----- nvinfo : EIATTR_SW_WAR
	.align		4
.L_19:
        /*0078*/ 	.byte	0x04, 0x36
        /*007a*/ 	.short	(.L_21 - .L_20)
.L_20:
        /*007c*/ 	.word	0x00000008
.L_21:


//--------------------- .nv.callgraph             --------------------------
	.section	.nv.callgraph,"",@"SHT_CUDA_CALLGRAPH"
	.align	4
	.sectionentsize	8
	.align		4
        /*0000*/ 	.word	0x00000000
	.align		4
        /*0004*/ 	.word	0xffffffff
	.align		4
        /*0008*/ 	.word	0x00000000
	.align		4
        /*000c*/ 	.word	0xfffffffe
	.align		4
        /*0010*/ 	.word	0x00000000
	.align		4
        /*0014*/ 	.word	0xfffffffd
	.align		4
        /*0018*/ 	.word	0x00000000
	.align		4
        /*001c*/ 	.word	0xfffffffc


//--------------------- .text._Z23matrix_transpose_kernelPKfPfii --------------------------
	.section	.text._Z23matrix_transpose_kernelPKfPfii,"ax",@progbits
	.align	128
        .global         _Z23matrix_transpose_kernelPKfPfii
        .type           _Z23matrix_transpose_kernelPKfPfii,@function
        .size           _Z23matrix_transpose_kernelPKfPfii,(.L_x_1 - _Z23matrix_transpose_kernelPKfPfii)
        .other          _Z23matrix_transpose_kernelPKfPfii,@"STO_CUDA_ENTRY STV_DEFAULT"
_Z23matrix_transpose_kernelPKfPfii:
.text._Z23matrix_transpose_kernelPKfPfii:
[----:B------:R-:W-:Y:S01]  /*0000*/  LDC R1, c[0x0][0x37c] ;  /* 0x0000df00ff017b82 */ /* 0x000fe20000000800 */
[----:B------:R-:W0:Y:S01]  /*0010*/  S2R R11, SR_TID.X ;  /* 0x00000000000b7919 */ /* 0x000e220000002100 */
[----:B------:R-:W1:Y:S01]  /*0020*/  LDCU.64 UR8, c[0x0][0x390] ;  /* 0x00007200ff0877ac */ /* 0x000e620008000a00 */
[----:B------:R-:W0:Y:S01]  /*0030*/  S2R R7, SR_CTAID.X ;  /* 0x0000000000077919 */ /* 0x000e220000002500 */
[----:B------:R-:W2:Y:S01]  /*0040*/  LDCU.64 UR6, c[0x0][0x358] ;  /* 0x00006b00ff0677ac */ /* 0x000ea20008000a00 */
[----:B------:R-:W3:Y:S01]  /*0050*/  S2R R6, SR_CTAID.Y ;  /* 0x0000000000067919 */ /* 0x000ee20000002600 */
[----:B------:R-:W3:Y:S01]  /*0060*/  S2R R9, SR_TID.Y ;  /* 0x0000000000097919 */ /* 0x000ee20000002200 */
[----:B0-----:R-:W-:-:S04]  /*0070*/  LEA R5, R7, R11, 0x4 ;  /* 0x0000000b07057211 */ /* 0x001fc800078e20ff */
[----:B-1----:R-:W-:Y:S02]  /*0080*/  ISETP.GE.AND P0, PT, R5, UR9, PT ;  /* 0x0000000905007c0c */ /* 0x002fe4000bf06270 */
[----:B---3--:R-:W-:-:S04]  /*0090*/  LEA R0, R6, R9, 0x4 ;  /* 0x0000000906007211 */ /* 0x008fc800078e20ff */
[----:B------:R-:W-:-:S13]  /*00a0*/  ISETP.GE.OR P0, PT, R0, UR8, P0 ;  /* 0x0000000800007c0c */ /* 0x000fda0008706670 */
[----:B------:R-:W0:Y:S01]  /*00b0*/  @!P0 LDC.64 R2, c[0x0][0x380] ;  /* 0x0000e000ff028b82 */ /* 0x000e220000000a00 */
[----:B------:R-:W-:-:S04]  /*00c0*/  @!P0 IMAD R5, R0, UR9, R5 ;  /* 0x0000000900058c24 */ /* 0x000fc8000f8e0205 */
[----:B0-----:R-:W-:-:S06]  /*00d0*/  @!P0 IMAD.WIDE R2, R5, 0x4, R2 ;  /* 0x0000000405028825 */ /* 0x001fcc00078e0202 */
[----:B--2---:R0:W2:Y:S01]  /*00e0*/  @!P0 LDG.E R2, desc[UR6][R2.64] ;  /* 0x0000000602028981 */ /* 0x0040a2000c1e1900 */
[----:B------:R-:W1:Y:S01]  /*00f0*/  S2UR UR5, SR_CgaCtaId ;  /* 0x00000000000579c3 */ /* 0x000e620000008800 */
[----:B------:R-:W-:Y:S01]  /*0100*/  UMOV UR4, 0x400 ;  /* 0x0000040000047882 */ /* 0x000fe20000000000 */
[----:B------:R-:W-:Y:S02]  /*0110*/  LEA R6, R6, R11, 0x4 ;  /* 0x0000000b06067211 */ /* 0x000fe400078e20ff */
[----:B------:R-:W-:Y:S02]  /*0120*/  LEA R5, R7, R9, 0x4 ;  /* 0x0000000907057211 */ /* 0x000fe400078e20ff */
[----:B------:R-:W-:-:S04]  /*0130*/  ISETP.GE.AND P1, PT, R6, UR8, PT ;  /* 0x0000000806007c0c */ /* 0x000fc8000bf26270 */
[----:B------:R-:W-:Y:S01]  /*0140*/  ISETP.GE.OR P1, PT, R5, UR9, P1 ;  /* 0x0000000905007c0c */ /* 0x000fe20008f26670 */
[----:B-1----:R-:W-:-:S06]  /*0150*/  ULEA UR4, UR5, UR4, 0x18 ;  /* 0x0000000405047291 */ /* 0x002fcc000f8ec0ff */
[----:B------:R-:W-:-:S04]  /*0160*/  @!P0 IMAD.U32 R0, RZ, RZ, UR4 ;  /* 0x00000004ff008e24 */ /* 0x000fc8000f8e00ff */
[----:B------:R-:W-:Y:S02]  /*0170*/  @!P0 IMAD R4, R9, 0x44, R0 ;  /* 0x0000004409048824 */ /* 0x000fe400078e0200 */
[----:B------:R-:W-:Y:S02]  /*0180*/  @P0 IMAD.U32 R0, RZ, RZ, UR4 ;  /* 0x00000004ff000e24 */ /* 0x000fe4000f8e00ff */
[----:B0-----:R-:W-:Y:S02]  /*0190*/  @!P0 IMAD R3, R11, 0x4, R4 ;  /* 0x000000040b038824 */ /* 0x001fe400078e0204 */
[----:B------:R-:W-:-:S05]  /*01a0*/  @P0 IMAD R8, R9, 0x44, R0 ;  /* 0x0000004409080824 */ /* 0x000fca00078e0200 */
[----:B------:R-:W-:Y:S01]  /*01b0*/  @P0 LEA R8, R11, R8, 0x2 ;  /* 0x000000080b080211 */ /* 0x000fe200078e10ff */
[----:B--2---:R0:W-:Y:S04]  /*01c0*/  @!P0 STS [R3], R2 ;  /* 0x0000000203008388 */ /* 0x0041e80000000800 */
[----:B------:R0:W-:Y:S01]  /*01d0*/  @P0 STS [R8], RZ ;  /* 0x000000ff08000388 */ /* 0x0001e20000000800 */
[----:B------:R-:W-:Y:S06]  /*01e0*/  BAR.SYNC.DEFER_BLOCKING 0x0 ;  /* 0x0000000000007b1d */ /* 0x000fec0000010000 */
[----:B------:R-:W-:Y:S05]  /*01f0*/  @P1 EXIT ;  /* 0x000000000000194d */ /* 0x000fea0003800000 */
[----:B------:R-:W-:Y:S01]  /*0200*/  IMAD R0, R11, 0x44, R0 ;  /* 0x000000440b007824 */ /* 0x000fe200078e0200 */
[----:B0-----:R-:W0:Y:S01]  /*0210*/  LDC.64 R2, c[0x0][0x388] ;  /* 0x0000e200ff027b82 */ /* 0x001e220000000a00 */
[----:B------:R-:W-:-:S03]  /*0220*/  IMAD R5, R5, UR8, R6 ;  /* 0x0000000805057c24 */ /* 0x000fc6000f8e0206 */
[----:B------:R-:W-:-:S05]  /*0230*/  LEA R0, R9, R0, 0x2 ;  /* 0x0000000009007211 */ /* 0x000fca00078e10ff */
[----:B------:R-:W1:Y:S01]  /*0240*/  LDS R7, [R0] ;  /* 0x0000000000077984 */ /* 0x000e620000000800 */
[----:B0-----:R-:W-:-:S05]  /*0250*/  IMAD.WIDE R2, R5, 0x4, R2 ;  /* 0x0000000405027825 */ /* 0x001fca00078e0202 */
[----:B-1----:R-:W-:Y:S01]  /*0260*/  STG.E desc[UR6][R2.64], R7 ;  /* 0x0000000702007986 */ /* 0x002fe2000c101906 */
[----:B------:R-:W-:Y:S05]  /*0270*/  EXIT ;  /* 0x000000000000794d */ /* 0x000fea0003800000 */
.L_x_0:
[----:B------:R-:W-:-:S00]  /*0280*/  BRA `(.L_x_0) ;  /* 0xfffffffc00fc7947 */ /* 0x000fc0000383ffff */
[----:B------:R-:W-:-:S00]  /*0290*/  NOP ;  /* 0x0000000000007918 */ /* 0x000fc00000000000 */
        /* <DEDUP_REMOVED lines=14> */
.L_x_1:


//--------------------- .nv.shared._Z23matrix_transpose_kernelPKfPfii --------------------------
	.section	.nv.shared._Z23matrix_transpose_kernelPKfPfii,"aw",@nobits
	.sectionflags	@""
	.align	4
.nv.shared._Z23matrix_transpose_kernelPKfPfii:
	.zero		2112


//--------------------- .nv.shared.reserved.0     --------------------------
	.section	.nv.shared.reserved.0,"aw",@nobits
	.weak		__nv_reservedSMEM_offset_0_alias
	.size		__nv_reservedSMEM_offset_0_alias, 0, 64
	.other		__nv_reservedSMEM_offset_0_alias,@"STO_CUDA_RESERVED_SHARED STV_DEFAULT"
__nv_reservedSMEM_offset_0_alias:
	.zero		0
	.zero		64


//--------------------- .nv.constant0._Z23matrix_transpose_kernelPKfPfii --------------------------
	.section	.nv.constant0._Z23matrix_transpose_kernelPKfPfii,"a",@progbits
	.sectionflags	@""
	.align	4
.nv.constant0._Z23matrix_transpose_kernelPKfPfii:
	.zero		920


//--------------------- SYMBOLS --------------------------

	.type		.nv.reservedSmem.offset0,@object
	.size		.nv.reservedSmem.offset0,0x4
	.type		.nv.reservedSmem.cap,@object
	.size		.nv.reservedSmem.cap,0x4
